//
// Generated by NVIDIA NVVM Compiler
//
// Compiler Build ID: CL-36424714
// Cuda compilation tools, release 13.0, V13.0.88
// Based on NVVM 20.0.0
//

.version 9.0
.target sm_100
.address_size 64

	// .globl	scale_complex_kernel

.visible .entry scale_complex_kernel(
	.param .u64 .ptr .align 1 scale_complex_kernel_param_0,
	.param .u64 scale_complex_kernel_param_1,
	.param .f32 scale_complex_kernel_param_2
)
{
	.reg .pred 	%p<2>;
	.reg .b32 	%r<4>;
	.reg .b32 	%f<6>;
	.reg .b64 	%rd<9>;

	ld.param.u64 	%rd2, [scale_complex_kernel_param_0];
	ld.param.u64 	%rd3, [scale_complex_kernel_param_1];
	ld.param.f32 	%f1, [scale_complex_kernel_param_2];
	mov.u32 	%r1, %ctaid.x;
	mov.u32 	%r2, %ntid.x;
	mul.wide.u32 	%rd4, %r1, %r2;
	mov.u32 	%r3, %tid.x;
	cvt.u64.u32 	%rd5, %r3;
	add.s64 	%rd1, %rd4, %rd5;
	setp.ge.u64 	%p1, %rd1, %rd3;
	@%p1 bra 	$L__BB0_2;
	cvta.to.global.u64 	%rd6, %rd2;
	shl.b64 	%rd7, %rd1, 3;
	add.s64 	%rd8, %rd6, %rd7;
	ld.global.v2.f32 	{%f2, %f3}, [%rd8];
	mul.f32 	%f4, %f1, %f2;
	mul.f32 	%f5, %f1, %f3;
	st.global.v2.f32 	[%rd8], {%f4, %f5};
$L__BB0_2:
	ret;

}


// ===== COMPILED SASS (sm_100) =====

	.target	sm_100

	.elftype	@"ET_EXEC"


//--------------------- .note.nv.tkinfo           --------------------------
	.section	.note.nv.tkinfo,"",@"SHT_NOTE"
	.sectionflags	@"SHF_NOTE_NV_TKINFO"
	.tkinfo
        /*0018*/ 	.word	0x00000002
        /*0030*/ 	.string	""
        /*0030*/ 	.string	"ptxas"
        /*0030*/ 	.string	"Cuda compilation tools, release 13.0, V13.0.88"
        /*0030*/ 	.string	"Build cuda_13.0.r13.0/compiler.36424714_0"
        /*0030*/ 	.string	"-arch sm_100 -m 64 "



//--------------------- .note.nv.cuinfo           --------------------------
	.section	.note.nv.cuinfo,"",@"SHT_NOTE"
	.sectionflags	@"SHF_NOTE_NV_CUINFO"
        /*0018*/ 	.short	0x0002
        /*001a*/ 	.short	0x0064
        /*001c*/ 	.short	0x0082
	.zero		2


//--------------------- .nv.info                  --------------------------
	.section	.nv.info,"",@"SHT_CUDA_INFO"
	.align	4


	//----- nvinfo : EIATTR_REGCOUNT
	.align		4
        /*0000*/ 	.byte	0x04, 0x2f
        /*0002*/ 	.short	(.L_1 - .L_0)
	.align		4
.L_0:
        /*0004*/ 	.word	index@(scale_complex_kernel)
        /*0008*/ 	.word	0x00000008


	//----- nvinfo : EIATTR_FRAME_SIZE
	.align		4
.L_1:
        /*000c*/ 	.byte	0x04, 0x11
        /*000e*/ 	.short	(.L_3 - .L_2)
	.align		4
.L_2:
        /*0010*/ 	.word	index@(scale_complex_kernel)
        /*0014*/ 	.word	0x00000000


	//----- nvinfo : EIATTR_MIN_STACK_SIZE
	.align		4
.L_3:
        /*0018*/ 	.byte	0x04, 0x12
        /*001a*/ 	.short	(.L_5 - .L_4)
	.align		4
.L_4:
        /*001c*/ 	.word	index@(scale_complex_kernel)
        /*0020*/ 	.word	0x00000000
.L_5:


//--------------------- .nv.compat                --------------------------
	.section	.nv.compat,"",@"SHT_CUDA_COMPAT_INFO"
	.align	4
        /*0000*/ 	.byte	0x02, 0x09, 0x00, 0x00, 0x02, 0x02, 0x01, 0x00, 0x02, 0x05, 0x05, 0x00, 0x03, 0x07, 0x01, 0x01
        /*0010*/ 	.byte	0x02, 0x03, 0x00, 0x00, 0x02, 0x06, 0x01, 0x00, 0x04, 0x0b, 0x08, 0x00, 0x09, 0x00, 0x00, 0x00
        /*0020*/ 	.byte	0x00, 0x00, 0x00, 0x00


//--------------------- .nv.info.scale_complex_kernel --------------------------
	.section	.nv.info.scale_complex_kernel,"",@"SHT_CUDA_INFO"
	.sectionflags	@""
	.align	4


	//----- nvinfo : EIATTR_CUDA_API_VERSION
	.align		4
        /*0000*/ 	.byte	0x04, 0x37
        /*0002*/ 	.short	(.L_7 - .L_6)
.L_6:
        /*0004*/ 	.word	0x00000082


	//----- nvinfo : EIATTR_KPARAM_INFO
	.align		4
.L_7:
        /*0008*/ 	.byte	0x04, 0x17
        /*000a*/ 	.short	(.L_9 - .L_8)
.L_8:
        /*000c*/ 	.word	0x00000000
        /*0010*/ 	.short	0x0002
        /*0012*/ 	.short	0x0010
        /*0014*/ 	.byte	0x00, 0xf0, 0x11, 0x00


	//----- nvinfo : EIATTR_KPARAM_INFO
	.align		4
.L_9:
        /*0018*/ 	.byte	0x04, 0x17
        /*001a*/ 	.short	(.L_11 - .L_10)
.L_10:
        /*001c*/ 	.word	0x00000000
        /*0020*/ 	.short	0x0001
        /*0022*/ 	.short	0x0008
        /*0024*/ 	.byte	0x00, 0xf0, 0x21, 0x00


	//----- nvinfo : EIATTR_KPARAM_INFO
	.align		4
.L_11:
        /*0028*/ 	.byte	0x04, 0x17
        /*002a*/ 	.short	(.L_13 - .L_12)
.L_12:
        /*002c*/ 	.word	0x00000000
        /*0030*/ 	.short	0x0000
        /*0032*/ 	.short	0x0000
        /*0034*/ 	.byte	0x00, 0xf5, 0x21, 0x00


	//----- nvinfo : EIATTR_SPARSE_MMA_MASK
	.align		4
.L_13:
        /*0038*/ 	.byte	0x03, 0x50
        /*003a*/ 	.short	0x0000


	//----- nvinfo : EIATTR_MAXREG_COUNT
	.align		4
        /*003c*/ 	.byte	0x03, 0x1b
        /*003e*/ 	.short	0x00ff


	//----- nvinfo : EIATTR_MERCURY_ISA_VERSION
	.align		4
        /*0040*/ 	.byte	0x03, 0x5f
        /*0042*/ 	.short	0x0101


	//----- nvinfo : EIATTR_VRC_CTA_INIT_COUNT
	.align		4
        /*0044*/ 	.byte	0x02, 0x4a
	.zero		1
	.zero		1


	//----- nvinfo : EIATTR_EXIT_INSTR_OFFSETS
	.align		4
        /*0048*/ 	.byte	0x04, 0x1c
        /*004a*/ 	.short	(.L_15 - .L_14)


	//   ....[0]....
.L_14:
        /*004c*/ 	.word	0x00000090


	//   ....[1]....
        /*0050*/ 	.word	0x00000130


	//----- nvinfo : EIATTR_CBANK_PARAM_SIZE
	.align		4
.L_15:
        /*0054*/ 	.byte	0x03, 0x19
        /*0056*/ 	.short	0x0014


	//----- nvinfo : EIATTR_PARAM_CBANK
	.align		4
        /*0058*/ 	.byte	0x04, 0x0a
        /*005a*/ 	.short	(.L_17 - .L_16)
	.align		4
.L_16:
        /*005c*/ 	.word	index@(.nv.constant0.scale_complex_kernel)
        /*0060*/ 	.short	0x0380
        /*0062*/ 	.short	0x0014


	//----- nvinfo : EIATTR_SW_WAR
	.align		4
.L_17:
        /*0064*/ 	.byte	0x04, 0x36
        /*0066*/ 	.short	(.L_19 - .L_18)
.L_18:
        /*0068*/ 	.word	0x00000008
.L_19:


//--------------------- .nv.callgraph             --------------------------
	.section	.nv.callgraph,"",@"SHT_CUDA_CALLGRAPH"
	.align	4
	.sectionentsize	8
	.align		4
        /*0000*/ 	.word	0x00000000
	.align		4
        /*0004*/ 	.word	0xffffffff
	.align		4
        /*0008*/ 	.word	0x00000000
	.align		4
        /*000c*/ 	.word	0xfffffffe
	.align		4
        /*0010*/ 	.word	0x00000000
	.align		4
        /*0014*/ 	.word	0xfffffffd
	.align		4
        /*0018*/ 	.word	0x00000000
	.align		4
        /*001c*/ 	.word	0xfffffffc


//--------------------- .text.scale_complex_kernel --------------------------
	.section	.text.scale_complex_kernel,"ax",@progbits
	.align	128
        .global         scale_complex_kernel
        .type           scale_complex_kernel,@function
        .size           scale_complex_kernel,(.L_x_1 - scale_complex_kernel)
        .other          scale_complex_kernel,@"STO_CUDA_ENTRY STV_DEFAULT"
scale_complex_kernel:
.text.scale_complex_kernel:
[----:B------:R-:W-:Y:S01]  /*0000*/  LDC R1, c[0x0][0x37c] ;  /* 0x0000df00ff017b82 */ /* 0x000fe20000000800 */
[----:B------:R-:W0:Y:S07]  /*0010*/  S2R R2, SR_TID.X ;  /* 0x0000000000027919 */ /* 0x000e2e0000002100 */
[----:B------:R-:W0:Y:S01]  /*0020*/  S2UR UR4, SR_CTAID.X ;  /* 0x00000000000479c3 */ /* 0x000e220000002500 */
[----:B------:R-:W1:Y:S01]  /*0030*/  LDCU.64 UR6, c[0x0][0x388] ;  /* 0x00007100ff0677ac */ /* 0x000e620008000a00 */
[----:B------:R-:W-:-:S06]  /*0040*/  HFMA2 R3, -RZ, RZ, 0, 0 ;  /* 0x00000000ff037431 */ /* 0x000fcc00000001ff */
[----:B------:R-:W0:Y:S02]  /*0050*/  LDC R5, c[0x0][0x360] ;  /* 0x0000d800ff057b82 */ /* 0x000e240000000800 */
[----:B0-----:R-:W-:-:S03]  /*0060*/  IMAD.WIDE.U32 R2, R5, UR4, R2 ;  /* 0x0000000405027c25 */ /* 0x001fc6000f8e0002 */
[----:B-1----:R-:W-:-:S04]  /*0070*/  ISETP.GE.U32.AND P0, PT, R2, UR6, PT ;  /* 0x0000000602007c0c */ /* 0x002fc8000bf06070 */
[----:B------:R-:W-:-:S13]  /*0080*/  ISETP.GE.U32.AND.EX P0, PT, R3, UR7, PT, P0 ;  /* 0x0000000703007c0c */ /* 0x000fda000bf06100 */
[----:B------:R-:W-:Y:S05]  /*0090*/  @P0 EXIT ;  /* 0x000000000000094d */ /* 0x000fea0003800000 */
[----:B------:R-:W0:Y:S01]  /*00a0*/  LDCU.64 UR6, c[0x0][0x380] ;  /* 0x00007000ff0677ac */ /* 0x000e220008000a00 */
[----:B------:R-:W1:Y:S01]  /*00b0*/  LDCU.64 UR4, c[0x0][0x358] ;  /* 0x00006b00ff0477ac */ /* 0x000e620008000a00 */
[C---:B0-----:R-:W-:Y:S01]  /*00c0*/  LEA R4, P0, R2.reuse, UR6, 0x3 ;  /* 0x0000000602047c11 */ /* 0x041fe2000f8018ff */
[----:B------:R-:W0:Y:S03]  /*00d0*/  LDCU UR6, c[0x0][0x390] ;  /* 0x00007200ff0677ac */ /* 0x000e260008000800 */
[----:B------:R-:W-:-:S05]  /*00e0*/  LEA.HI.X R5, R2, UR7, R3, 0x3, P0 ;  /* 0x0000000702057c11 */ /* 0x000fca00080f1c03 */
[----:B-1----:R-:W0:Y:S02]  /*00f0*/  LDG.E.64 R2, desc[UR4][R4.64] ;  /* 0x0000000404027981 */ /* 0x002e24000c1e1b00 */
[----:B0-----:R-:W-:Y:S01]  /*0100*/  FMUL R2, R2, UR6 ;  /* 0x0000000602027c20 */ /* 0x001fe20008400000 */
[----:B------:R-:W-:-:S05]  /*0110*/  FMUL R3, R3, UR6 ;  /* 0x0000000603037c20 */ /* 0x000fca0008400000 */
[----:B------:R-:W-:Y:S01]  /*0120*/  STG.E.64 desc[UR4][R4.64], R2 ;  /* 0x0000000204007986 */ /* 0x000fe2000c101b04 */
[----:B------:R-:W-:Y:S05]  /*0130*/  EXIT ;  /* 0x000000000000794d */ /* 0x000fea0003800000 */
.L_x_0:
[----:B------:R-:W-:-:S00]  /*0140*/  BRA `(.L_x_0) ;  /* 0xfffffffc00fc7947 */ /* 0x000fc0000383ffff */
[----:B------:R-:W-:-:S00]  /*0150*/  NOP ;  /* 0x0000000000007918 */ /* 0x000fc00000000000 */
        /* <DEDUP_REMOVED lines=10> */
.L_x_1:


//--------------------- .nv.shared.reserved.0     --------------------------
	.section	.nv.shared.reserved.0,"aw",@nobits
	.weak		__nv_reservedSMEM_offset_0_alias
	.size		__nv_reservedSMEM_offset_0_alias, 0, 64
	.other		__nv_reservedSMEM_offset_0_alias,@"STO_CUDA_RESERVED_SHARED STV_DEFAULT"
__nv_reservedSMEM_offset_0_alias:
	.zero		0
	.zero		64


//--------------------- .nv.constant0.scale_complex_kernel --------------------------
	.section	.nv.constant0.scale_complex_kernel,"a",@progbits
	.sectionflags	@""
	.align	4
.nv.constant0.scale_complex_kernel:
	.zero		916


//--------------------- SYMBOLS --------------------------

	.type		.nv.reservedSmem.offset0,@object
	.size		.nv.reservedSmem.offset0,0x4
